//
// Generated by NVIDIA NVVM Compiler
//
// Compiler Build ID: CL-36424714
// Cuda compilation tools, release 13.0, V13.0.88
// Based on NVVM 20.0.0
//

.version 9.0
.target sm_100
.address_size 64

	// .globl	default_function_kernel

.visible .entry default_function_kernel(
	.param .u64 .ptr .align 1 default_function_kernel_param_0,
	.param .u64 .ptr .align 1 default_function_kernel_param_1
)
.maxntid 24
{
	.reg .pred 	%p<4>;
	.reg .b32 	%r<27>;
	.reg .b32 	%f<2>;
	.reg .b64 	%rd<9>;

	ld.param.u64 	%rd1, [default_function_kernel_param_0];
	ld.param.u64 	%rd2, [default_function_kernel_param_1];
	cvta.to.global.u64 	%rd3, %rd2;
	cvta.to.global.u64 	%rd4, %rd1;
	mov.u32 	%r1, %ctaid.x;
	mov.u32 	%r2, %tid.x;
	shr.u32 	%r3, %r2, 3;
	mad.lo.s32 	%r4, %r1, 3, %r3;
	mul.hi.u32 	%r5, %r4, -858993459;
	shr.u32 	%r6, %r5, 4;
	mul.lo.s32 	%r7, %r6, 20;
	sub.s32 	%r8, %r4, %r7;
	and.b32  	%r9, %r8, 1;
	setp.eq.b32 	%p1, %r9, 1;
	selp.b32 	%r10, 160, 0, %p1;
	and.b32  	%r11, %r2, 1;
	setp.eq.b32 	%p2, %r11, 1;
	selp.b32 	%r12, 80, 0, %p2;
	shr.u32 	%r13, %r5, 5;
	mul.lo.s32 	%r14, %r13, 40;
	sub.s32 	%r15, %r4, %r14;
	setp.gt.u32 	%p3, %r15, 19;
	selp.b32 	%r16, 40, 0, %p3;
	shl.b32 	%r17, %r8, 1;
	and.b32  	%r18, %r17, 60;
	shr.u32 	%r19, %r2, 1;
	and.b32  	%r20, %r19, 3;
	or.b32  	%r21, %r20, %r12;
	mad.lo.s32 	%r22, %r13, 360, %r21;
	add.s32 	%r23, %r22, %r10;
	add.s32 	%r24, %r23, %r16;
	add.s32 	%r25, %r24, %r18;
	mul.wide.u32 	%rd5, %r25, 4;
	add.s64 	%rd6, %rd4, %rd5;
	ld.global.nc.f32 	%f1, [%rd6];
	mad.lo.s32 	%r26, %r1, 24, %r2;
	mul.wide.u32 	%rd7, %r26, 4;
	add.s64 	%rd8, %rd3, %rd7;
	st.global.f32 	[%rd8], %f1;
	ret;

}


// ===== COMPILED SASS (sm_100) =====

	.target	sm_100

	.elftype	@"ET_EXEC"


//--------------------- .note.nv.tkinfo           --------------------------
	.section	.note.nv.tkinfo,"",@"SHT_NOTE"
	.sectionflags	@"SHF_NOTE_NV_TKINFO"
	.tkinfo
        /*0018*/ 	.word	0x00000002
        /*0030*/ 	.string	""
        /*0030*/ 	.string	"ptxas"
        /*0030*/ 	.string	"Cuda compilation tools, release 13.0, V13.0.88"
        /*0030*/ 	.string	"Build cuda_13.0.r13.0/compiler.36424714_0"
        /*0030*/ 	.string	"-arch sm_100 -m 64 "



//--------------------- .note.nv.cuinfo           --------------------------
	.section	.note.nv.cuinfo,"",@"SHT_NOTE"
	.sectionflags	@"SHF_NOTE_NV_CUINFO"
        /*0018*/ 	.short	0x0002
        /*001a*/ 	.short	0x0064
        /*001c*/ 	.short	0x0082
	.zero		2


//--------------------- .nv.info                  --------------------------
	.section	.nv.info,"",@"SHT_CUDA_INFO"
	.align	4


	//----- nvinfo : EIATTR_REGCOUNT
	.align		4
        /*0000*/ 	.byte	0x04, 0x2f
        /*0002*/ 	.short	(.L_1 - .L_0)
	.align		4
.L_0:
        /*0004*/ 	.word	index@(default_function_kernel)
        /*0008*/ 	.word	0x0000000c


	//----- nvinfo : EIATTR_FRAME_SIZE
	.align		4
.L_1:
        /*000c*/ 	.byte	0x04, 0x11
        /*000e*/ 	.short	(.L_3 - .L_2)
	.align		4
.L_2:
        /*0010*/ 	.word	index@(default_function_kernel)
        /*0014*/ 	.word	0x00000000


	//----- nvinfo : EIATTR_MIN_STACK_SIZE
	.align		4
.L_3:
        /*0018*/ 	.byte	0x04, 0x12
        /*001a*/ 	.short	(.L_5 - .L_4)
	.align		4
.L_4:
        /*001c*/ 	.word	index@(default_function_kernel)
        /*0020*/ 	.word	0x00000000
.L_5:


//--------------------- .nv.compat                --------------------------
	.section	.nv.compat,"",@"SHT_CUDA_COMPAT_INFO"
	.align	4
        /*0000*/ 	.byte	0x02, 0x09, 0x00, 0x00, 0x02, 0x02, 0x01, 0x00, 0x02, 0x05, 0x05, 0x00, 0x03, 0x07, 0x01, 0x01
        /*0010*/ 	.byte	0x02, 0x03, 0x00, 0x00, 0x02, 0x06, 0x01, 0x00, 0x04, 0x0b, 0x08, 0x00, 0x09, 0x00, 0x00, 0x00
        /*0020*/ 	.byte	0x00, 0x00, 0x00, 0x00


//--------------------- .nv.info.default_function_kernel --------------------------
	.section	.nv.info.default_function_kernel,"",@"SHT_CUDA_INFO"
	.sectionflags	@""
	.align	4


	//----- nvinfo : EIATTR_CUDA_API_VERSION
	.align		4
        /*0000*/ 	.byte	0x04, 0x37
        /*0002*/ 	.short	(.L_7 - .L_6)
.L_6:
        /*0004*/ 	.word	0x00000082


	//----- nvinfo : EIATTR_KPARAM_INFO
	.align		4
.L_7:
        /*0008*/ 	.byte	0x04, 0x17
        /*000a*/ 	.short	(.L_9 - .L_8)
.L_8:
        /*000c*/ 	.word	0x00000000
        /*0010*/ 	.short	0x0001
        /*0012*/ 	.short	0x0008
        /*0014*/ 	.byte	0x00, 0xf5, 0x21, 0x00


	//----- nvinfo : EIATTR_KPARAM_INFO
	.align		4
.L_9:
        /*0018*/ 	.byte	0x04, 0x17
        /*001a*/ 	.short	(.L_11 - .L_10)
.L_10:
        /*001c*/ 	.word	0x00000000
        /*0020*/ 	.short	0x0000
        /*0022*/ 	.short	0x0000
        /*0024*/ 	.byte	0x00, 0xf5, 0x21, 0x00


	//----- nvinfo : EIATTR_SPARSE_MMA_MASK
	.align		4
.L_11:
        /*0028*/ 	.byte	0x03, 0x50
        /*002a*/ 	.short	0x0000


	//----- nvinfo : EIATTR_MAXREG_COUNT
	.align		4
        /*002c*/ 	.byte	0x03, 0x1b
        /*002e*/ 	.short	0x00ff


	//----- nvinfo : EIATTR_MERCURY_ISA_VERSION
	.align		4
        /*0030*/ 	.byte	0x03, 0x5f
        /*0032*/ 	.short	0x0101


	//----- nvinfo : EIATTR_VRC_CTA_INIT_COUNT
	.align		4
        /*0034*/ 	.byte	0x02, 0x4a
	.zero		1
	.zero		1


	//----- nvinfo : EIATTR_EXIT_INSTR_OFFSETS
	.align		4
        /*0038*/ 	.byte	0x04, 0x1c
        /*003a*/ 	.short	(.L_13 - .L_12)


	//   ....[0]....
.L_12:
        /*003c*/ 	.word	0x00000220


	//----- nvinfo : EIATTR_MAX_THREADS
	.align		4
.L_13:
        /*0040*/ 	.byte	0x04, 0x05
        /*0042*/ 	.short	(.L_15 - .L_14)
.L_14:
        /*0044*/ 	.word	0x00000018
        /*0048*/ 	.word	0x00000001
        /*004c*/ 	.word	0x00000001


	//----- nvinfo : EIATTR_CBANK_PARAM_SIZE
	.align		4
.L_15:
        /*0050*/ 	.byte	0x03, 0x19
        /*0052*/ 	.short	0x0010


	//----- nvinfo : EIATTR_PARAM_CBANK
	.align		4
        /*0054*/ 	.byte	0x04, 0x0a
        /*0056*/ 	.short	(.L_17 - .L_16)
	.align		4
.L_16:
        /*0058*/ 	.word	index@(.nv.constant0.default_function_kernel)
        /*005c*/ 	.short	0x0380
        /*005e*/ 	.short	0x0010


	//----- nvinfo : EIATTR_SW_WAR
	.align		4
.L_17:
        /*0060*/ 	.byte	0x04, 0x36
        /*0062*/ 	.short	(.L_19 - .L_18)
.L_18:
        /*0064*/ 	.word	0x00000008
.L_19:


//--------------------- .nv.callgraph             --------------------------
	.section	.nv.callgraph,"",@"SHT_CUDA_CALLGRAPH"
	.align	4
	.sectionentsize	8
	.align		4
        /*0000*/ 	.word	0x00000000
	.align		4
        /*0004*/ 	.word	0xffffffff
	.align		4
        /*0008*/ 	.word	0x00000000
	.align		4
        /*000c*/ 	.word	0xfffffffe
	.align		4
        /*0010*/ 	.word	0x00000000
	.align		4
        /*0014*/ 	.word	0xfffffffd
	.align		4
        /*0018*/ 	.word	0x00000000
	.align		4
        /*001c*/ 	.word	0xfffffffc


//--------------------- .text.default_function_kernel --------------------------
	.section	.text.default_function_kernel,"ax",@progbits
	.align	128
        .global         default_function_kernel
        .type           default_function_kernel,@function
        .size           default_function_kernel,(.L_x_1 - default_function_kernel)
        .other          default_function_kernel,@"STO_CUDA_ENTRY STV_DEFAULT"
default_function_kernel:
.text.default_function_kernel:
[----:B------:R-:W-:Y:S01]  /*0000*/  LDC R1, c[0x0][0x37c] ;  /* 0x0000df00ff017b82 */ /* 0x000fe20000000800 */
[----:B------:R-:W0:Y:S01]  /*0010*/  S2R R8, SR_TID.X ;  /* 0x0000000000087919 */ /* 0x000e220000002100 */
[----:B------:R-:W1:Y:S01]  /*0020*/  LDCU.64 UR4, c[0x0][0x358] ;  /* 0x00006b00ff0477ac */ /* 0x000e620008000a00 */
[----:B------:R-:W2:Y:S01]  /*0030*/  S2R R7, SR_CTAID.X ;  /* 0x0000000000077919 */ /* 0x000ea20000002500 */
[--C-:B0-----:R-:W-:Y:S02]  /*0040*/  SHF.R.U32.HI R0, RZ, 0x3, R8.reuse ;  /* 0x00000003ff007819 */ /* 0x101fe40000011608 */
[----:B------:R-:W-:Y:S02]  /*0050*/  LOP3.LUT R4, R8, 0x1, RZ, 0xc0, !PT ;  /* 0x0000000108047812 */ /* 0x000fe400078ec0ff */
[----:B------:R-:W-:Y:S01]  /*0060*/  SHF.R.U32.HI R6, RZ, 0x1, R8 ;  /* 0x00000001ff067819 */ /* 0x000fe20000011608 */
[----:B--2---:R-:W-:Y:S01]  /*0070*/  IMAD R0, R7, 0x3, R0 ;  /* 0x0000000307007824 */ /* 0x004fe200078e0200 */
[----:B------:R-:W-:-:S03]  /*0080*/  ISETP.NE.U32.AND P0, PT, R4, 0x1, PT ;  /* 0x000000010400780c */ /* 0x000fc60003f05070 */
[----:B------:R-:W-:-:S05]  /*0090*/  IMAD.HI.U32 R2, R0, -0x33333333, RZ ;  /* 0xcccccccd00027827 */ /* 0x000fca00078e00ff */
[--C-:B------:R-:W-:Y:S02]  /*00a0*/  SHF.R.U32.HI R3, RZ, 0x4, R2.reuse ;  /* 0x00000004ff037819 */ /* 0x100fe40000011602 */
[----:B------:R-:W-:-:S03]  /*00b0*/  SHF.R.U32.HI R5, RZ, 0x5, R2 ;  /* 0x00000005ff057819 */ /* 0x000fc60000011602 */
[--C-:B------:R-:W-:Y:S01]  /*00c0*/  IMAD R4, R3, -0x14, R0.reuse ;  /* 0xffffffec03047824 */ /* 0x100fe200078e0200 */
[----:B------:R-:W-:Y:S01]  /*00d0*/  SEL R3, RZ, 0x50, P0 ;  /* 0x00000050ff037807 */ /* 0x000fe20000000000 */
[----:B------:R-:W-:-:S03]  /*00e0*/  IMAD R0, R5, -0x28, R0 ;  /* 0xffffffd805007824 */ /* 0x000fc600078e0200 */
[----:B------:R-:W-:Y:S02]  /*00f0*/  LOP3.LUT R9, R4, 0x1, RZ, 0xc0, !PT ;  /* 0x0000000104097812 */ /* 0x000fe400078ec0ff */
[----:B------:R-:W-:Y:S02]  /*0100*/  LOP3.LUT R6, R3, 0x3, R6, 0xf8, !PT ;  /* 0x0000000303067812 */ /* 0x000fe400078ef806 */
[----:B------:R-:W-:Y:S01]  /*0110*/  ISETP.NE.U32.AND P1, PT, R9, 0x1, PT ;  /* 0x000000010900780c */ /* 0x000fe20003f25070 */
[----:B------:R-:W0:Y:S01]  /*0120*/  LDC.64 R2, c[0x0][0x380] ;  /* 0x0000e000ff027b82 */ /* 0x000e220000000a00 */
[----:B------:R-:W-:Y:S01]  /*0130*/  ISETP.GT.U32.AND P0, PT, R0, 0x13, PT ;  /* 0x000000130000780c */ /* 0x000fe20003f04070 */
[----:B------:R-:W-:Y:S01]  /*0140*/  IMAD R6, R5, 0x168, R6 ;  /* 0x0000016805067824 */ /* 0x000fe200078e0206 */
[----:B------:R-:W-:-:S03]  /*0150*/  SHF.L.U32 R4, R4, 0x1, RZ ;  /* 0x0000000104047819 */ /* 0x000fc600000006ff */
[----:B------:R-:W-:Y:S01]  /*0160*/  VIADD R0, R6, 0xa0 ;  /* 0x000000a006007836 */ /* 0x000fe20000000000 */
[----:B------:R-:W-:-:S05]  /*0170*/  LOP3.LUT R4, R4, 0x3c, RZ, 0xc0, !PT ;  /* 0x0000003c04047812 */ /* 0x000fca00078ec0ff */
[----:B------:R-:W-:-:S04]  /*0180*/  @P1 IMAD.MOV R0, RZ, RZ, R6 ;  /* 0x000000ffff001224 */ /* 0x000fc800078e0206 */
[----:B------:R-:W-:Y:S02]  /*0190*/  VIADD R5, R0, 0x28 ;  /* 0x0000002800057836 */ /* 0x000fe40000000000 */
[----:B------:R-:W-:-:S05]  /*01a0*/  @!P0 IMAD.MOV R5, RZ, RZ, R0 ;  /* 0x000000ffff058224 */ /* 0x000fca00078e0200 */
[----:B------:R-:W-:-:S05]  /*01b0*/  IADD3 R5, PT, PT, R4, R5, RZ ;  /* 0x0000000504057210 */ /* 0x000fca0007ffe0ff */
[----:B0-----:R-:W-:Y:S02]  /*01c0*/  IMAD.WIDE.U32 R2, R5, 0x4, R2 ;  /* 0x0000000405027825 */ /* 0x001fe400078e0002 */
[----:B------:R-:W0:Y:S04]  /*01d0*/  LDC.64 R4, c[0x0][0x388] ;  /* 0x0000e200ff047b82 */ /* 0x000e280000000a00 */
[----:B-1----:R-:W2:Y:S01]  /*01e0*/  LDG.E.CONSTANT R3, desc[UR4][R2.64] ;  /* 0x0000000402037981 */ /* 0x002ea2000c1e9900 */
[----:B------:R-:W-:-:S04]  /*01f0*/  IMAD R7, R7, 0x18, R8 ;  /* 0x0000001807077824 */ /* 0x000fc800078e0208 */
[----:B0-----:R-:W-:-:S05]  /*0200*/  IMAD.WIDE.U32 R4, R7, 0x4, R4 ;  /* 0x0000000407047825 */ /* 0x001fca00078e0004 */
[----:B--2---:R-:W-:Y:S01]  /*0210*/  STG.E desc[UR4][R4.64], R3 ;  /* 0x0000000304007986 */ /* 0x004fe2000c101904 */
[----:B------:R-:W-:Y:S05]  /*0220*/  EXIT ;  /* 0x000000000000794d */ /* 0x000fea0003800000 */
.L_x_0:
[----:B------:R-:W-:-:S00]  /*0230*/  BRA `(.L_x_0) ;  /* 0xfffffffc00fc7947 */ /* 0x000fc0000383ffff */
[----:B------:R-:W-:-:S00]  /*0240*/  NOP ;  /* 0x0000000000007918 */ /* 0x000fc00000000000 */
        /* <DEDUP_REMOVED lines=11> */
.L_x_1:


//--------------------- .nv.shared.reserved.0     --------------------------
	.section	.nv.shared.reserved.0,"aw",@nobits
	.weak		__nv_reservedSMEM_offset_0_alias
	.size		__nv_reservedSMEM_offset_0_alias, 0, 64
	.other		__nv_reservedSMEM_offset_0_alias,@"STO_CUDA_RESERVED_SHARED STV_DEFAULT"
__nv_reservedSMEM_offset_0_alias:
	.zero		0
	.zero		64


//--------------------- .nv.constant0.default_function_kernel --------------------------
	.section	.nv.constant0.default_function_kernel,"a",@progbits
	.sectionflags	@""
	.align	4
.nv.constant0.default_function_kernel:
	.zero		912


//--------------------- SYMBOLS --------------------------

	.type		.nv.reservedSmem.offset0,@object
	.size		.nv.reservedSmem.offset0,0x4
